//
// Generated by NVIDIA NVVM Compiler
//
// Compiler Build ID: CL-36424714
// Cuda compilation tools, release 13.0, V13.0.88
// Based on NVVM 20.0.0
//

.version 9.0
.target sm_100
.address_size 64

	// .globl	_Z17calcMandelbrotPxlPiiiiiiii

.visible .entry _Z17calcMandelbrotPxlPiiiiiiii(
	.param .u64 .ptr .align 1 _Z17calcMandelbrotPxlPiiiiiiii_param_0,
	.param .u32 _Z17calcMandelbrotPxlPiiiiiiii_param_1,
	.param .u32 _Z17calcMandelbrotPxlPiiiiiiii_param_2,
	.param .u32 _Z17calcMandelbrotPxlPiiiiiiii_param_3,
	.param .u32 _Z17calcMandelbrotPxlPiiiiiiii_param_4,
	.param .u32 _Z17calcMandelbrotPxlPiiiiiiii_param_5,
	.param .u32 _Z17calcMandelbrotPxlPiiiiiiii_param_6,
	.param .u32 _Z17calcMandelbrotPxlPiiiiiiii_param_7
)
{
	.reg .pred 	%p<26>;
	.reg .b32 	%r<48>;
	.reg .b64 	%rd<11>;

	ld.param.u64 	%rd5, [_Z17calcMandelbrotPxlPiiiiiiii_param_0];
	ld.param.u32 	%r31, [_Z17calcMandelbrotPxlPiiiiiiii_param_1];
	ld.param.u32 	%r32, [_Z17calcMandelbrotPxlPiiiiiiii_param_2];
	ld.param.u32 	%r33, [_Z17calcMandelbrotPxlPiiiiiiii_param_7];
	cvta.to.global.u64 	%rd1, %rd5;
	mov.u32 	%r1, %tid.x;
	mov.u32 	%r34, %ctaid.x;
	mov.u32 	%r35, %ntid.x;
	mul.lo.s32 	%r2, %r34, %r35;
	add.s32 	%r46, %r2, %r1;
	setp.lt.s32 	%p1, %r33, 1;
	@%p1 bra 	$L__BB0_41;
	mul.lo.s32 	%r4, %r32, %r31;
	add.s32 	%r36, %r46, 1;
	add.s32 	%r37, %r33, %r46;
	max.s32 	%r38, %r37, %r36;
	sub.s32 	%r5, %r38, %r46;
	and.b32  	%r6, %r5, 7;
	sub.s32 	%r39, %r2, %r38;
	add.s32 	%r40, %r39, %r1;
	setp.gt.u32 	%p2, %r40, -8;
	@%p2 bra 	$L__BB0_21;
	add.s32 	%r44, %r46, 3;
	and.b32  	%r41, %r5, -8;
	neg.s32 	%r43, %r41;
$L__BB0_3:
	.pragma "nounroll";
	add.s32 	%r11, %r44, -3;
	setp.ge.s32 	%p3, %r11, %r4;
	mul.wide.s32 	%rd6, %r11, 4;
	add.s64 	%rd2, %rd1, %rd6;
	@%p3 bra 	$L__BB0_5;
	st.global.u32 	[%rd2], %r11;
$L__BB0_5:
	add.s32 	%r12, %r44, -2;
	setp.ge.s32 	%p4, %r12, %r4;
	@%p4 bra 	$L__BB0_7;
	st.global.u32 	[%rd2+4], %r12;
$L__BB0_7:
	add.s32 	%r13, %r44, -1;
	setp.ge.s32 	%p5, %r13, %r4;
	@%p5 bra 	$L__BB0_9;
	st.global.u32 	[%rd2+8], %r13;
$L__BB0_9:
	add.s32 	%r14, %r44, 4;
	setp.ge.s32 	%p6, %r44, %r4;
	@%p6 bra 	$L__BB0_11;
	st.global.u32 	[%rd2+12], %r44;
$L__BB0_11:
	add.s32 	%r15, %r44, 1;
	setp.ge.s32 	%p7, %r15, %r4;
	@%p7 bra 	$L__BB0_13;
	st.global.u32 	[%rd2+16], %r15;
$L__BB0_13:
	add.s32 	%r16, %r44, 2;
	setp.ge.s32 	%p8, %r16, %r4;
	@%p8 bra 	$L__BB0_15;
	st.global.u32 	[%rd2+20], %r16;
$L__BB0_15:
	add.s32 	%r17, %r44, 3;
	setp.ge.s32 	%p9, %r17, %r4;
	@%p9 bra 	$L__BB0_17;
	st.global.u32 	[%rd2+24], %r17;
$L__BB0_17:
	setp.ge.s32 	%p10, %r14, %r4;
	@%p10 bra 	$L__BB0_19;
	st.global.u32 	[%rd2+28], %r14;
$L__BB0_19:
	add.s32 	%r44, %r44, 8;
	add.s32 	%r43, %r43, 8;
	setp.ne.s32 	%p11, %r43, 0;
	@%p11 bra 	$L__BB0_3;
	add.s32 	%r46, %r44, -3;
$L__BB0_21:
	setp.eq.s32 	%p12, %r6, 0;
	@%p12 bra 	$L__BB0_41;
	and.b32  	%r22, %r5, 3;
	setp.lt.u32 	%p13, %r6, 4;
	@%p13 bra 	$L__BB0_32;
	setp.ge.s32 	%p14, %r46, %r4;
	mul.wide.s32 	%rd7, %r46, 4;
	add.s64 	%rd3, %rd1, %rd7;
	@%p14 bra 	$L__BB0_25;
	st.global.u32 	[%rd3], %r46;
$L__BB0_25:
	add.s32 	%r23, %r46, 1;
	setp.ge.s32 	%p15, %r23, %r4;
	@%p15 bra 	$L__BB0_27;
	st.global.u32 	[%rd3+4], %r23;
$L__BB0_27:
	add.s32 	%r24, %r46, 2;
	setp.ge.s32 	%p16, %r24, %r4;
	@%p16 bra 	$L__BB0_29;
	st.global.u32 	[%rd3+8], %r24;
$L__BB0_29:
	add.s32 	%r25, %r46, 3;
	setp.ge.s32 	%p17, %r25, %r4;
	@%p17 bra 	$L__BB0_31;
	st.global.u32 	[%rd3+12], %r25;
$L__BB0_31:
	add.s32 	%r46, %r46, 4;
$L__BB0_32:
	setp.eq.s32 	%p18, %r22, 0;
	@%p18 bra 	$L__BB0_41;
	setp.eq.s32 	%p19, %r22, 1;
	@%p19 bra 	$L__BB0_39;
	setp.ge.s32 	%p20, %r46, %r4;
	mul.wide.s32 	%rd8, %r46, 4;
	add.s64 	%rd4, %rd1, %rd8;
	@%p20 bra 	$L__BB0_36;
	st.global.u32 	[%rd4], %r46;
$L__BB0_36:
	add.s32 	%r28, %r46, 1;
	setp.ge.s32 	%p21, %r28, %r4;
	@%p21 bra 	$L__BB0_38;
	st.global.u32 	[%rd4+4], %r28;
$L__BB0_38:
	add.s32 	%r46, %r46, 2;
$L__BB0_39:
	and.b32  	%r42, %r5, 1;
	setp.eq.b32 	%p22, %r42, 1;
	not.pred 	%p23, %p22;
	setp.ge.s32 	%p24, %r46, %r4;
	or.pred  	%p25, %p23, %p24;
	@%p25 bra 	$L__BB0_41;
	mul.wide.s32 	%rd9, %r46, 4;
	add.s64 	%rd10, %rd1, %rd9;
	st.global.u32 	[%rd10], %r46;
$L__BB0_41:
	ret;

}


// ===== COMPILED SASS (sm_100) =====

	.target	sm_100

	.elftype	@"ET_EXEC"


//--------------------- .note.nv.tkinfo           --------------------------
	.section	.note.nv.tkinfo,"",@"SHT_NOTE"
	.sectionflags	@"SHF_NOTE_NV_TKINFO"
	.tkinfo
        /*0018*/ 	.word	0x00000002
        /*0030*/ 	.string	""
        /*0030*/ 	.string	"ptxas"
        /*0030*/ 	.string	"Cuda compilation tools, release 13.0, V13.0.88"
        /*0030*/ 	.string	"Build cuda_13.0.r13.0/compiler.36424714_0"
        /*0030*/ 	.string	"-arch sm_100 -m 64 "



//--------------------- .note.nv.cuinfo           --------------------------
	.section	.note.nv.cuinfo,"",@"SHT_NOTE"
	.sectionflags	@"SHF_NOTE_NV_CUINFO"
        /*0018*/ 	.short	0x0002
        /*001a*/ 	.short	0x0064
        /*001c*/ 	.short	0x0082
	.zero		2


//--------------------- .nv.info                  --------------------------
	.section	.nv.info,"",@"SHT_CUDA_INFO"
	.align	4


	//----- nvinfo : EIATTR_REGCOUNT
	.align		4
        /*0000*/ 	.byte	0x04, 0x2f
        /*0002*/ 	.short	(.L_1 - .L_0)
	.align		4
.L_0:
        /*0004*/ 	.word	index@(_Z17calcMandelbrotPxlPiiiiiiii)
        /*0008*/ 	.word	0x00000018


	//----- nvinfo : EIATTR_FRAME_SIZE
	.align		4
.L_1:
        /*000c*/ 	.byte	0x04, 0x11
        /*000e*/ 	.short	(.L_3 - .L_2)
	.align		4
.L_2:
        /*0010*/ 	.word	index@(_Z17calcMandelbrotPxlPiiiiiiii)
        /*0014*/ 	.word	0x00000000


	//----- nvinfo : EIATTR_MIN_STACK_SIZE
	.align		4
.L_3:
        /*0018*/ 	.byte	0x04, 0x12
        /*001a*/ 	.short	(.L_5 - .L_4)
	.align		4
.L_4:
        /*001c*/ 	.word	index@(_Z17calcMandelbrotPxlPiiiiiiii)
        /*0020*/ 	.word	0x00000000
.L_5:


//--------------------- .nv.compat                --------------------------
	.section	.nv.compat,"",@"SHT_CUDA_COMPAT_INFO"
	.align	4
        /*0000*/ 	.byte	0x02, 0x09, 0x00, 0x00, 0x02, 0x02, 0x01, 0x00, 0x02, 0x05, 0x05, 0x00, 0x03, 0x07, 0x01, 0x01
        /*0010*/ 	.byte	0x02, 0x03, 0x00, 0x00, 0x02, 0x06, 0x01, 0x00, 0x04, 0x0b, 0x08, 0x00, 0x09, 0x00, 0x00, 0x00
        /*0020*/ 	.byte	0x00, 0x00, 0x00, 0x00


//--------------------- .nv.info._Z17calcMandelbrotPxlPiiiiiiii --------------------------
	.section	.nv.info._Z17calcMandelbrotPxlPiiiiiiii,"",@"SHT_CUDA_INFO"
	.sectionflags	@""
	.align	4


	//----- nvinfo : EIATTR_CUDA_API_VERSION
	.align		4
        /*0000*/ 	.byte	0x04, 0x37
        /*0002*/ 	.short	(.L_7 - .L_6)
.L_6:
        /*0004*/ 	.word	0x00000082


	//----- nvinfo : EIATTR_KPARAM_INFO
	.align		4
.L_7:
        /*0008*/ 	.byte	0x04, 0x17
        /*000a*/ 	.short	(.L_9 - .L_8)
.L_8:
        /*000c*/ 	.word	0x00000000
        /*0010*/ 	.short	0x0007
        /*0012*/ 	.short	0x0020
        /*0014*/ 	.byte	0x00, 0xf0, 0x11, 0x00


	//----- nvinfo : EIATTR_KPARAM_INFO
	.align		4
.L_9:
        /*0018*/ 	.byte	0x04, 0x17
        /*001a*/ 	.short	(.L_11 - .L_10)
.L_10:
        /*001c*/ 	.word	0x00000000
        /*0020*/ 	.short	0x0006
        /*0022*/ 	.short	0x001c
        /*0024*/ 	.byte	0x00, 0xf0, 0x11, 0x00


	//----- nvinfo : EIATTR_KPARAM_INFO
	.align		4
.L_11:
        /*0028*/ 	.byte	0x04, 0x17
        /*002a*/ 	.short	(.L_13 - .L_12)
.L_12:
        /*002c*/ 	.word	0x00000000
        /*0030*/ 	.short	0x0005
        /*0032*/ 	.short	0x0018
        /*0034*/ 	.byte	0x00, 0xf0, 0x11, 0x00


	//----- nvinfo : EIATTR_KPARAM_INFO
	.align		4
.L_13:
        /*0038*/ 	.byte	0x04, 0x17
        /*003a*/ 	.short	(.L_15 - .L_14)
.L_14:
        /*003c*/ 	.word	0x00000000
        /*0040*/ 	.short	0x0004
        /*0042*/ 	.short	0x0014
        /*0044*/ 	.byte	0x00, 0xf0, 0x11, 0x00


	//----- nvinfo : EIATTR_KPARAM_INFO
	.align		4
.L_15:
        /*0048*/ 	.byte	0x04, 0x17
        /*004a*/ 	.short	(.L_17 - .L_16)
.L_16:
        /*004c*/ 	.word	0x00000000
        /*0050*/ 	.short	0x0003
        /*0052*/ 	.short	0x0010
        /*0054*/ 	.byte	0x00, 0xf0, 0x11, 0x00


	//----- nvinfo : EIATTR_KPARAM_INFO
	.align		4
.L_17:
        /*0058*/ 	.byte	0x04, 0x17
        /*005a*/ 	.short	(.L_19 - .L_18)
.L_18:
        /*005c*/ 	.word	0x00000000
        /*0060*/ 	.short	0x0002
        /*0062*/ 	.short	0x000c
        /*0064*/ 	.byte	0x00, 0xf0, 0x11, 0x00


	//----- nvinfo : EIATTR_KPARAM_INFO
	.align		4
.L_19:
        /*0068*/ 	.byte	0x04, 0x17
        /*006a*/ 	.short	(.L_21 - .L_20)
.L_20:
        /*006c*/ 	.word	0x00000000
        /*0070*/ 	.short	0x0001
        /*0072*/ 	.short	0x0008
        /*0074*/ 	.byte	0x00, 0xf0, 0x11, 0x00


	//----- nvinfo : EIATTR_KPARAM_INFO
	.align		4
.L_21:
        /*0078*/ 	.byte	0x04, 0x17
        /*007a*/ 	.short	(.L_23 - .L_22)
.L_22:
        /*007c*/ 	.word	0x00000000
        /*0080*/ 	.short	0x0000
        /*0082*/ 	.short	0x0000
        /*0084*/ 	.byte	0x00, 0xf5, 0x21, 0x00


	//----- nvinfo : EIATTR_SPARSE_MMA_MASK
	.align		4
.L_23:
        /*0088*/ 	.byte	0x03, 0x50
        /*008a*/ 	.short	0x0000


	//----- nvinfo : EIATTR_MAXREG_COUNT
	.align		4
        /*008c*/ 	.byte	0x03, 0x1b
        /*008e*/ 	.short	0x00ff


	//----- nvinfo : EIATTR_MERCURY_ISA_VERSION
	.align		4
        /*0090*/ 	.byte	0x03, 0x5f
        /*0092*/ 	.short	0x0101


	//----- nvinfo : EIATTR_VRC_CTA_INIT_COUNT
	.align		4
        /*0094*/ 	.byte	0x02, 0x4a
	.zero		1
	.zero		1


	//----- nvinfo : EIATTR_EXIT_INSTR_OFFSETS
	.align		4
        /*0098*/ 	.byte	0x04, 0x1c
        /*009a*/ 	.short	(.L_25 - .L_24)


	//   ....[0]....
.L_24:
        /*009c*/ 	.word	0x00000040


	//   ....[1]....
        /*00a0*/ 	.word	0x00000390


	//   ....[2]....
        /*00a4*/ 	.word	0x000004e0


	//   ....[3]....
        /*00a8*/ 	.word	0x000005e0


	//   ....[4]....
        /*00ac*/ 	.word	0x00000620


	//----- nvinfo : EIATTR_CRS_STACK_SIZE
	.align		4
.L_25:
        /*00b0*/ 	.byte	0x04, 0x1e
        /*00b2*/ 	.short	(.L_27 - .L_26)
.L_26:
        /*00b4*/ 	.word	0x00000000


	//----- nvinfo : EIATTR_CBANK_PARAM_SIZE
	.align		4
.L_27:
        /*00b8*/ 	.byte	0x03, 0x19
        /*00ba*/ 	.short	0x0024


	//----- nvinfo : EIATTR_PARAM_CBANK
	.align		4
        /*00bc*/ 	.byte	0x04, 0x0a
        /*00be*/ 	.short	(.L_29 - .L_28)
	.align		4
.L_28:
        /*00c0*/ 	.word	index@(.nv.constant0._Z17calcMandelbrotPxlPiiiiiiii)
        /*00c4*/ 	.short	0x0380
        /*00c6*/ 	.short	0x0024


	//----- nvinfo : EIATTR_SW_WAR
	.align		4
.L_29:
        /*00c8*/ 	.byte	0x04, 0x36
        /*00ca*/ 	.short	(.L_31 - .L_30)
.L_30:
        /*00cc*/ 	.word	0x00000008
.L_31:


//--------------------- .nv.callgraph             --------------------------
	.section	.nv.callgraph,"",@"SHT_CUDA_CALLGRAPH"
	.align	4
	.sectionentsize	8
	.align		4
        /*0000*/ 	.word	0x00000000
	.align		4
        /*0004*/ 	.word	0xffffffff
	.align		4
        /*0008*/ 	.word	0x00000000
	.align		4
        /*000c*/ 	.word	0xfffffffe
	.align		4
        /*0010*/ 	.word	0x00000000
	.align		4
        /*0014*/ 	.word	0xfffffffd
	.align		4
        /*0018*/ 	.word	0x00000000
	.align		4
        /*001c*/ 	.word	0xfffffffc


//--------------------- .text._Z17calcMandelbrotPxlPiiiiiiii --------------------------
	.section	.text._Z17calcMandelbrotPxlPiiiiiiii,"ax",@progbits
	.align	128
        .global         _Z17calcMandelbrotPxlPiiiiiiii
        .type           _Z17calcMandelbrotPxlPiiiiiiii,@function
        .size           _Z17calcMandelbrotPxlPiiiiiiii,(.L_x_9 - _Z17calcMandelbrotPxlPiiiiiiii)
        .other          _Z17calcMandelbrotPxlPiiiiiiii,@"STO_CUDA_ENTRY STV_DEFAULT"
_Z17calcMandelbrotPxlPiiiiiiii:
.text._Z17calcMandelbrotPxlPiiiiiiii:
[----:B------:R-:W-:Y:S08]  /*0000*/  LDC R1, c[0x0][0x37c] ;  /* 0x0000df00ff017b82 */ /* 0x000ff00000000800 */
[----:B------:R-:W0:Y:S08]  /*0010*/  LDC R2, c[0x0][0x3a0] ;  /* 0x0000e800ff027b82 */ /* 0x000e300000000800 */
[----:B------:R-:W1:Y:S01]  /*0020*/  S2UR UR4, SR_CTAID.X ;  /* 0x00000000000479c3 */ /* 0x000e620000002500 */
[----:B0-----:R-:W-:-:S13]  /*0030*/  ISETP.GE.AND P0, PT, R2, 0x1, PT ;  /* 0x000000010200780c */ /* 0x001fda0003f06270 */
[----:B-1----:R-:W-:Y:S05]  /*0040*/  @!P0 EXIT ;  /* 0x000000000000894d */ /* 0x002fea0003800000 */
[----:B------:R-:W0:Y:S01]  /*0050*/  S2R R3, SR_TID.X ;  /* 0x0000000000037919 */ /* 0x000e220000002100 */
[----:B------:R-:W1:Y:S01]  /*0060*/  LDCU UR5, c[0x0][0x360] ;  /* 0x00006c00ff0577ac */ /* 0x000e620008000800 */
[----:B------:R-:W-:Y:S01]  /*0070*/  BSSY.RECONVERGENT B0, `(.L_x_0) ;  /* 0x0000030000007945 */ /* 0x000fe20003800200 */
[----:B------:R-:W2:Y:S01]  /*0080*/  LDCU.64 UR6, c[0x0][0x388] ;  /* 0x00007100ff0677ac */ /* 0x000ea20008000a00 */
[----:B------:R-:W3:Y:S01]  /*0090*/  LDCU.64 UR8, c[0x0][0x358] ;  /* 0x00006b00ff0877ac */ /* 0x000ee20008000a00 */
[----:B-1----:R-:W-:-:S06]  /*00a0*/  UIMAD UR4, UR4, UR5, URZ ;  /* 0x00000005040472a4 */ /* 0x002fcc000f8e02ff */
[----:B0-----:R-:W-:-:S04]  /*00b0*/  VIADD R5, R3, UR4 ;  /* 0x0000000403057c36 */ /* 0x001fc80008000000 */
[----:B------:R-:W-:-:S05]  /*00c0*/  VIADD R0, R5, 0x1 ;  /* 0x0000000105007836 */ /* 0x000fca0000000000 */
[----:B------:R-:W-:-:S04]  /*00d0*/  VIADDMNMX R0, R5, R2, R0, !PT ;  /* 0x0000000205007246 */ /* 0x000fc80007800100 */
[----:B------:R-:W-:Y:S01]  /*00e0*/  IADD3 R2, PT, PT, R3, UR4, -R0 ;  /* 0x0000000403027c10 */ /* 0x000fe2000fffe800 */
[----:B------:R-:W-:Y:S01]  /*00f0*/  IMAD.IADD R6, R0, 0x1, -R5 ;  /* 0x0000000100067824 */ /* 0x000fe200078e0a05 */
[----:B--2---:R-:W-:Y:S02]  /*0100*/  UIMAD UR4, UR7, UR6, URZ ;  /* 0x00000006070472a4 */ /* 0x004fe4000f8e02ff */
[----:B------:R-:W-:Y:S02]  /*0110*/  ISETP.GT.U32.AND P0, PT, R2, -0x8, PT ;  /* 0xfffffff80200780c */ /* 0x000fe40003f04070 */
[----:B------:R-:W-:-:S11]  /*0120*/  LOP3.LUT R8, R6, 0x7, RZ, 0xc0, !PT ;  /* 0x0000000706087812 */ /* 0x000fd600078ec0ff */
[----:B---3--:R-:W-:Y:S05]  /*0130*/  @P0 BRA `(.L_x_1) ;  /* 0x00000000008c0947 */ /* 0x008fea0003800000 */
[----:B------:R-:W0:Y:S01]  /*0140*/  LDC.64 R2, c[0x0][0x380] ;  /* 0x0000e000ff027b82 */ /* 0x000e220000000a00 */
[----:B------:R-:W-:Y:S01]  /*0150*/  LOP3.LUT R0, R6, 0xfffffff8, RZ, 0xc0, !PT ;  /* 0xfffffff806007812 */ /* 0x000fe200078ec0ff */
[----:B------:R-:W-:Y:S01]  /*0160*/  BSSY.RECONVERGENT B1, `(.L_x_2) ;  /* 0x000001f000017945 */ /* 0x000fe20003800200 */
[----:B------:R-:W-:-:S03]  /*0170*/  VIADD R7, R5, 0x3 ;  /* 0x0000000305077836 */ /* 0x000fc60000000000 */
[----:B------:R-:W-:-:S07]  /*0180*/  IMAD.MOV R0, RZ, RZ, -R0 ;  /* 0x000000ffff007224 */ /* 0x000fce00078e0a00 */
.L_x_3:
[C---:B------:R-:W-:Y:S01]  /*0190*/  VIADD R9, R7.reuse, 0xfffffffd ;  /* 0xfffffffd07097836 */ /* 0x040fe20000000000 */
[C---:B------:R-:W-:Y:S01]  /*01a0*/  ISETP.GE.AND P2, PT, R7.reuse, UR4, PT ;  /* 0x0000000407007c0c */ /* 0x040fe2000bf46270 */
[C---:B------:R-:W-:Y:S02]  /*01b0*/  VIADD R13, R7.reuse, 0xffffffff ;  /* 0xffffffff070d7836 */ /* 0x040fe40000000000 */
[----:B------:R-:W-:Y:S01]  /*01c0*/  VIADD R17, R7, 0x1 ;  /* 0x0000000107117836 */ /* 0x000fe20000000000 */
[----:B------:R-:W-:Y:S01]  /*01d0*/  ISETP.GE.AND P0, PT, R9, UR4, PT ;  /* 0x0000000409007c0c */ /* 0x000fe2000bf06270 */
[----:B------:R-:W-:Y:S01]  /*01e0*/  VIADD R19, R7, 0x2 ;  /* 0x0000000207137836 */ /* 0x000fe20000000000 */
[----:B------:R-:W-:Y:S01]  /*01f0*/  ISETP.GE.AND P1, PT, R13, UR4, PT ;  /* 0x000000040d007c0c */ /* 0x000fe2000bf26270 */
[----:B------:R-:W-:Y:S01]  /*0200*/  VIADD R21, R7, 0x3 ;  /* 0x0000000307157836 */ /* 0x000fe20000000000 */
[----:B------:R-:W-:Y:S01]  /*0210*/  ISETP.GE.AND P3, PT, R17, UR4, PT ;  /* 0x0000000411007c0c */ /* 0x000fe2000bf66270 */
[----:B------:R-:W-:Y:S01]  /*0220*/  VIADD R15, R7, 0x4 ;  /* 0x00000004070f7836 */ /* 0x000fe20000000000 */
[----:B------:R-:W-:Y:S01]  /*0230*/  ISETP.GE.AND P4, PT, R19, UR4, PT ;  /* 0x0000000413007c0c */ /* 0x000fe2000bf86270 */
[----:B0-----:R-:W-:Y:S01]  /*0240*/  IMAD.WIDE R4, R9, 0x4, R2 ;  /* 0x0000000409047825 */ /* 0x001fe200078e0202 */
[----:B------:R-:W-:-:S02]  /*0250*/  ISETP.GE.AND P5, PT, R21, UR4, PT ;  /* 0x0000000415007c0c */ /* 0x000fc4000bfa6270 */
[----:B------:R-:W-:Y:S01]  /*0260*/  ISETP.GE.AND P6, PT, R15, UR4, PT ;  /* 0x000000040f007c0c */ /* 0x000fe2000bfc6270 */
[----:B------:R-:W-:Y:S01]  /*0270*/  VIADD R11, R7, 0xfffffffe ;  /* 0xfffffffe070b7836 */ /* 0x000fe20000000000 */
[----:B------:R0:W-:Y:S01]  /*0280*/  @!P2 STG.E desc[UR8][R4.64+0xc], R7 ;  /* 0x00000c070400a986 */ /* 0x0001e2000c101908 */
[----:B------:R-:W-:-:S03]  /*0290*/  VIADD R0, R0, 0x8 ;  /* 0x0000000800007836 */ /* 0x000fc60000000000 */
[----:B------:R1:W-:Y:S01]  /*02a0*/  @!P0 STG.E desc[UR8][R4.64], R9 ;  /* 0x0000000904008986 */ /* 0x0003e2000c101908 */
[----:B------:R-:W-:-:S03]  /*02b0*/  ISETP.GE.AND P0, PT, R11, UR4, PT ;  /* 0x000000040b007c0c */ /* 0x000fc6000bf06270 */
[----:B------:R1:W-:Y:S04]  /*02c0*/  @!P1 STG.E desc[UR8][R4.64+0x8], R13 ;  /* 0x0000080d04009986 */ /* 0x0003e8000c101908 */
[----:B------:R1:W-:Y:S01]  /*02d0*/  @!P3 STG.E desc[UR8][R4.64+0x10], R17 ;  /* 0x000010110400b986 */ /* 0x0003e2000c101908 */
[----:B0-----:R-:W-:-:S03]  /*02e0*/  VIADD R7, R7, 0x8 ;  /* 0x0000000807077836 */ /* 0x001fc60000000000 */
[----:B------:R1:W-:Y:S04]  /*02f0*/  @!P4 STG.E desc[UR8][R4.64+0x14], R19 ;  /* 0x000014130400c986 */ /* 0x0003e8000c101908 */
[----:B------:R1:W-:Y:S04]  /*0300*/  @!P5 STG.E desc[UR8][R4.64+0x18], R21 ;  /* 0x000018150400d986 */ /* 0x0003e8000c101908 */
[----:B------:R1:W-:Y:S04]  /*0310*/  @!P6 STG.E desc[UR8][R4.64+0x1c], R15 ;  /* 0x00001c0f0400e986 */ /* 0x0003e8000c101908 */
[----:B------:R1:W-:Y:S01]  /*0320*/  @!P0 STG.E desc[UR8][R4.64+0x4], R11 ;  /* 0x0000040b04008986 */ /* 0x0003e2000c101908 */
[----:B------:R-:W-:-:S13]  /*0330*/  ISETP.NE.AND P0, PT, R0, RZ, PT ;  /* 0x000000ff0000720c */ /* 0x000fda0003f05270 */
[----:B-1----:R-:W-:Y:S05]  /*0340*/  @P0 BRA `(.L_x_3) ;  /* 0xfffffffc00900947 */ /* 0x002fea000383ffff */
[----:B------:R-:W-:Y:S05]  /*0350*/  BSYNC.RECONVERGENT B1 ;  /* 0x0000000000017941 */ /* 0x000fea0003800200 */
.L_x_2:
[----:B------:R-:W-:-:S07]  /*0360*/  VIADD R5, R7, 0xfffffffd ;  /* 0xfffffffd07057836 */ /* 0x000fce0000000000 */
.L_x_1:
[----:B------:R-:W-:Y:S05]  /*0370*/  BSYNC.RECONVERGENT B0 ;  /* 0x0000000000007941 */ /* 0x000fea0003800200 */
.L_x_0:
[----:B------:R-:W-:-:S13]  /*0380*/  ISETP.NE.AND P0, PT, R8, RZ, PT ;  /* 0x000000ff0800720c */ /* 0x000fda0003f05270 */
[----:B------:R-:W-:Y:S05]  /*0390*/  @!P0 EXIT ;  /* 0x000000000000894d */ /* 0x000fea0003800000 */
[----:B------:R-:W-:Y:S01]  /*03a0*/  ISETP.GE.U32.AND P0, PT, R8, 0x4, PT ;  /* 0x000000040800780c */ /* 0x000fe20003f06070 */
[----:B------:R-:W-:Y:S01]  /*03b0*/  BSSY.RECONVERGENT B0, `(.L_x_4) ;  /* 0x0000012000007945 */ /* 0x000fe20003800200 */
[----:B------:R-:W-:-:S04]  /*03c0*/  LOP3.LUT R0, R6, 0x3, RZ, 0xc0, !PT ;  /* 0x0000000306007812 */ /* 0x000fc800078ec0ff */
[----:B------:R-:W-:-:S07]  /*03d0*/  ISETP.NE.AND P4, PT, R0, RZ, PT ;  /* 0x000000ff0000720c */ /* 0x000fce0003f85270 */
[----:B------:R-:W-:Y:S06]  /*03e0*/  @!P0 BRA `(.L_x_5) ;  /* 0x0000000000388947 */ /* 0x000fec0003800000 */
[----:B------:R-:W0:Y:S01]  /*03f0*/  LDC.64 R2, c[0x0][0x380] ;  /* 0x0000e000ff027b82 */ /* 0x000e220000000a00 */
[C---:B------:R-:W-:Y:S01]  /*0400*/  VIADD R9, R5.reuse, 0x1 ;  /* 0x0000000105097836 */ /* 0x040fe20000000000 */
[C---:B------:R-:W-:Y:S01]  /*0410*/  ISETP.GE.AND P0, PT, R5.reuse, UR4, PT ;  /* 0x0000000405007c0c */ /* 0x040fe2000bf06270 */
[C---:B------:R-:W-:Y:S02]  /*0420*/  VIADD R7, R5.reuse, 0x2 ;  /* 0x0000000205077836 */ /* 0x040fe40000000000 */
[----:B------:R-:W-:Y:S01]  /*0430*/  VIADD R11, R5, 0x3 ;  /* 0x00000003050b7836 */ /* 0x000fe20000000000 */
[----:B------:R-:W-:Y:S02]  /*0440*/  ISETP.GE.AND P1, PT, R9, UR4, PT ;  /* 0x0000000409007c0c */ /* 0x000fe4000bf26270 */
[----:B------:R-:W-:Y:S02]  /*0450*/  ISETP.GE.AND P2, PT, R7, UR4, PT ;  /* 0x0000000407007c0c */ /* 0x000fe4000bf46270 */
[----:B------:R-:W-:Y:S01]  /*0460*/  ISETP.GE.AND P3, PT, R11, UR4, PT ;  /* 0x000000040b007c0c */ /* 0x000fe2000bf66270 */
[----:B0-----:R-:W-:-:S08]  /*0470*/  IMAD.WIDE R2, R5, 0x4, R2 ;  /* 0x0000000405027825 */ /* 0x001fd000078e0202 */
[----:B------:R-:W-:Y:S04]  /*0480*/  @!P1 STG.E desc[UR8][R2.64+0x4], R9 ;  /* 0x0000040902009986 */ /* 0x000fe8000c101908 */
[----:B------:R-:W-:Y:S04]  /*0490*/  @!P2 STG.E desc[UR8][R2.64+0x8], R7 ;  /* 0x000008070200a986 */ /* 0x000fe8000c101908 */
[----:B------:R-:W-:Y:S04]  /*04a0*/  @!P3 STG.E desc[UR8][R2.64+0xc], R11 ;  /* 0x00000c0b0200b986 */ /* 0x000fe8000c101908 */
[----:B------:R0:W-:Y:S02]  /*04b0*/  @!P0 STG.E desc[UR8][R2.64], R5 ;  /* 0x0000000502008986 */ /* 0x0001e4000c101908 */
[----:B0-----:R-:W-:-:S07]  /*04c0*/  VIADD R5, R5, 0x4 ;  /* 0x0000000405057836 */ /* 0x001fce0000000000 */
.L_x_5:
[----:B------:R-:W-:Y:S05]  /*04d0*/  BSYNC.RECONVERGENT B0 ;  /* 0x0000000000007941 */ /* 0x000fea0003800200 */
.L_x_4:
[----:B------:R-:W-:Y:S05]  /*04e0*/  @!P4 EXIT ;  /* 0x000000000000c94d */ /* 0x000fea0003800000 */
[----:B------:R-:W-:Y:S01]  /*04f0*/  ISETP.NE.AND P0, PT, R0, 0x1, PT ;  /* 0x000000010000780c */ /* 0x000fe20003f05270 */
[----:B------:R-:W-:Y:S01]  /*0500*/  BSSY.RECONVERGENT B0, `(.L_x_6) ;  /* 0x000000b000007945 */ /* 0x000fe20003800200 */
[----:B------:R-:W-:-:S11]  /*0510*/  LOP3.LUT R0, R6, 0x1, RZ, 0xc0, !PT ;  /* 0x0000000106007812 */ /* 0x000fd600078ec0ff */
[----:B------:R-:W-:Y:S05]  /*0520*/  @!P0 BRA `(.L_x_7) ;  /* 0x0000000000208947 */ /* 0x000fea0003800000 */
[----:B------:R-:W0:Y:S01]  /*0530*/  LDC.64 R2, c[0x0][0x380] ;  /* 0x0000e000ff027b82 */ /* 0x000e220000000a00 */
[C---:B------:R-:W-:Y:S01]  /*0540*/  VIADD R7, R5.reuse, 0x1 ;  /* 0x0000000105077836 */ /* 0x040fe20000000000 */
[----:B------:R-:W-:-:S04]  /*0550*/  ISETP.GE.AND P1, PT, R5, UR4, PT ;  /* 0x0000000405007c0c */ /* 0x000fc8000bf26270 */
[----:B------:R-:W-:Y:S01]  /*0560*/  ISETP.GE.AND P0, PT, R7, UR4, PT ;  /* 0x0000000407007c0c */ /* 0x000fe2000bf06270 */
[----:B0-----:R-:W-:-:S12]  /*0570*/  IMAD.WIDE R2, R5, 0x4, R2 ;  /* 0x0000000405027825 */ /* 0x001fd800078e0202 */
[----:B------:R-:W-:Y:S04]  /*0580*/  @!P0 STG.E desc[UR8][R2.64+0x4], R7 ;  /* 0x0000040702008986 */ /* 0x000fe8000c101908 */
[----:B------:R0:W-:Y:S02]  /*0590*/  @!P1 STG.E desc[UR8][R2.64], R5 ;  /* 0x0000000502009986 */ /* 0x0001e4000c101908 */
[----:B0-----:R-:W-:-:S07]  /*05a0*/  VIADD R5, R5, 0x2 ;  /* 0x0000000205057836 */ /* 0x001fce0000000000 */
.L_x_7:
[----:B------:R-:W-:Y:S05]  /*05b0*/  BSYNC.RECONVERGENT B0 ;  /* 0x0000000000007941 */ /* 0x000fea0003800200 */
.L_x_6:
[----:B------:R-:W-:-:S04]  /*05c0*/  ISETP.GE.AND P0, PT, R5, UR4, PT ;  /* 0x0000000405007c0c */ /* 0x000fc8000bf06270 */
[----:B------:R-:W-:-:S13]  /*05d0*/  ISETP.NE.U32.OR P0, PT, R0, 0x1, P0 ;  /* 0x000000010000780c */ /* 0x000fda0000705470 */
[----:B------:R-:W-:Y:S05]  /*05e0*/  @P0 EXIT ;  /* 0x000000000000094d */ /* 0x000fea0003800000 */
[----:B------:R-:W0:Y:S02]  /*05f0*/  LDC.64 R2, c[0x0][0x380] ;  /* 0x0000e000ff027b82 */ /* 0x000e240000000a00 */
[----:B0-----:R-:W-:-:S05]  /*0600*/  IMAD.WIDE R2, R5, 0x4, R2 ;  /* 0x0000000405027825 */ /* 0x001fca00078e0202 */
[----:B------:R-:W-:Y:S01]  /*0610*/  STG.E desc[UR8][R2.64], R5 ;  /* 0x0000000502007986 */ /* 0x000fe2000c101908 */
[----:B------:R-:W-:Y:S05]  /*0620*/  EXIT ;  /* 0x000000000000794d */ /* 0x000fea0003800000 */
.L_x_8:
[----:B------:R-:W-:-:S00]  /*0630*/  BRA `(.L_x_8) ;  /* 0xfffffffc00fc7947 */ /* 0x000fc0000383ffff */
[----:B------:R-:W-:-:S00]  /*0640*/  NOP ;  /* 0x0000000000007918 */ /* 0x000fc00000000000 */
        /* <DEDUP_REMOVED lines=11> */
.L_x_9:


//--------------------- .nv.shared.reserved.0     --------------------------
	.section	.nv.shared.reserved.0,"aw",@nobits
	.weak		__nv_reservedSMEM_offset_0_alias
	.size		__nv_reservedSMEM_offset_0_alias, 0, 64
	.other		__nv_reservedSMEM_offset_0_alias,@"STO_CUDA_RESERVED_SHARED STV_DEFAULT"
__nv_reservedSMEM_offset_0_alias:
	.zero		0
	.zero		64


//--------------------- .nv.constant0._Z17calcMandelbrotPxlPiiiiiiii --------------------------
	.section	.nv.constant0._Z17calcMandelbrotPxlPiiiiiiii,"a",@progbits
	.sectionflags	@""
	.align	4
.nv.constant0._Z17calcMandelbrotPxlPiiiiiiii:
	.zero		932


//--------------------- SYMBOLS --------------------------

	.type		.nv.reservedSmem.offset0,@object
	.size		.nv.reservedSmem.offset0,0x4
